//
// Generated by NVIDIA NVVM Compiler
//
// Compiler Build ID: CL-36424714
// Cuda compilation tools, release 13.0, V13.0.88
// Based on NVVM 20.0.0
//

.version 9.0
.target sm_100
.address_size 64

	// .globl	_Z38reg_initialiseConjugateGradient_kernelP6float4yj

.visible .entry _Z38reg_initialiseConjugateGradient_kernelP6float4yj(
	.param .u64 .ptr .align 1 _Z38reg_initialiseConjugateGradient_kernelP6float4yj_param_0,
	.param .u64 _Z38reg_initialiseConjugateGradient_kernelP6float4yj_param_1,
	.param .u32 _Z38reg_initialiseConjugateGradient_kernelP6float4yj_param_2
)
{
	.reg .pred 	%p<2>;
	.reg .b32 	%r<9>;
	.reg .b32 	%f<9>;
	.reg .b64 	%rd<6>;

	ld.param.u64 	%rd1, [_Z38reg_initialiseConjugateGradient_kernelP6float4yj_param_0];
	ld.param.u64 	%rd2, [_Z38reg_initialiseConjugateGradient_kernelP6float4yj_param_1];
	ld.param.u32 	%r2, [_Z38reg_initialiseConjugateGradient_kernelP6float4yj_param_2];
	mov.u32 	%r3, %ctaid.y;
	mov.u32 	%r4, %nctaid.x;
	mov.u32 	%r5, %ctaid.x;
	mad.lo.s32 	%r6, %r3, %r4, %r5;
	mov.u32 	%r7, %ntid.x;
	mov.u32 	%r8, %tid.x;
	mad.lo.s32 	%r1, %r6, %r7, %r8;
	setp.ge.u32 	%p1, %r1, %r2;
	@%p1 bra 	$L__BB0_2;
	cvta.to.global.u64 	%rd3, %rd1;
	tex.1d.v4.f32.s32 	{%f1, %f2, %f3, %f4}, [%rd2, {%r1}];
	neg.f32 	%f5, %f1;
	neg.f32 	%f6, %f2;
	neg.f32 	%f7, %f3;
	mul.wide.u32 	%rd4, %r1, 16;
	add.s64 	%rd5, %rd3, %rd4;
	mov.f32 	%f8, 0f00000000;
	st.global.v4.f32 	[%rd5], {%f5, %f6, %f7, %f8};
$L__BB0_2:
	ret;

}
	// .globl	_Z32reg_getConjugateGradient1_kernelP6float2yyyj
.visible .entry _Z32reg_getConjugateGradient1_kernelP6float2yyyj(
	.param .u64 .ptr .align 1 _Z32reg_getConjugateGradient1_kernelP6float2yyyj_param_0,
	.param .u64 _Z32reg_getConjugateGradient1_kernelP6float2yyyj_param_1,
	.param .u64 _Z32reg_getConjugateGradient1_kernelP6float2yyyj_param_2,
	.param .u64 _Z32reg_getConjugateGradient1_kernelP6float2yyyj_param_3,
	.param .u32 _Z32reg_getConjugateGradient1_kernelP6float2yyyj_param_4
)
{
	.reg .pred 	%p<2>;
	.reg .b32 	%r<9>;
	.reg .b32 	%f<22>;
	.reg .b64 	%rd<8>;

	ld.param.u64 	%rd1, [_Z32reg_getConjugateGradient1_kernelP6float2yyyj_param_0];
	ld.param.u64 	%rd2, [_Z32reg_getConjugateGradient1_kernelP6float2yyyj_param_1];
	ld.param.u64 	%rd3, [_Z32reg_getConjugateGradient1_kernelP6float2yyyj_param_2];
	ld.param.u64 	%rd4, [_Z32reg_getConjugateGradient1_kernelP6float2yyyj_param_3];
	ld.param.u32 	%r2, [_Z32reg_getConjugateGradient1_kernelP6float2yyyj_param_4];
	mov.u32 	%r3, %ctaid.y;
	mov.u32 	%r4, %nctaid.x;
	mov.u32 	%r5, %ctaid.x;
	mad.lo.s32 	%r6, %r3, %r4, %r5;
	mov.u32 	%r7, %ntid.x;
	mov.u32 	%r8, %tid.x;
	mad.lo.s32 	%r1, %r6, %r7, %r8;
	setp.ge.u32 	%p1, %r1, %r2;
	@%p1 bra 	$L__BB1_2;
	tex.1d.v4.f32.s32 	{%f1, %f2, %f3, %f4}, [%rd4, {%r1}];
	tex.1d.v4.f32.s32 	{%f5, %f6, %f7, %f8}, [%rd3, {%r1}];
	mul.f32 	%f9, %f2, %f6;
	fma.rn.f32 	%f10, %f1, %f5, %f9;
	fma.rn.f32 	%f11, %f3, %f7, %f10;
	tex.1d.v4.f32.s32 	{%f12, %f13, %f14, %f15}, [%rd2, {%r1}];
	cvta.to.global.u64 	%rd5, %rd1;
	add.f32 	%f16, %f5, %f12;
	add.f32 	%f17, %f6, %f13;
	mul.f32 	%f18, %f13, %f17;
	fma.rn.f32 	%f19, %f12, %f16, %f18;
	add.f32 	%f20, %f7, %f14;
	fma.rn.f32 	%f21, %f14, %f20, %f19;
	mul.wide.u32 	%rd6, %r1, 8;
	add.s64 	%rd7, %rd5, %rd6;
	st.global.v2.f32 	[%rd7], {%f21, %f11};
$L__BB1_2:
	ret;

}
	// .globl	_Z32reg_getConjugateGradient2_kernelP6float4S0_S0_jf
.visible .entry _Z32reg_getConjugateGradient2_kernelP6float4S0_S0_jf(
	.param .u64 .ptr .align 1 _Z32reg_getConjugateGradient2_kernelP6float4S0_S0_jf_param_0,
	.param .u64 .ptr .align 1 _Z32reg_getConjugateGradient2_kernelP6float4S0_S0_jf_param_1,
	.param .u64 .ptr .align 1 _Z32reg_getConjugateGradient2_kernelP6float4S0_S0_jf_param_2,
	.param .u32 _Z32reg_getConjugateGradient2_kernelP6float4S0_S0_jf_param_3,
	.param .f32 _Z32reg_getConjugateGradient2_kernelP6float4S0_S0_jf_param_4
)
{
	.reg .pred 	%p<2>;
	.reg .b32 	%r<9>;
	.reg .b32 	%f<23>;
	.reg .b64 	%rd<11>;

	ld.param.u64 	%rd1, [_Z32reg_getConjugateGradient2_kernelP6float4S0_S0_jf_param_0];
	ld.param.u64 	%rd2, [_Z32reg_getConjugateGradient2_kernelP6float4S0_S0_jf_param_1];
	ld.param.u64 	%rd3, [_Z32reg_getConjugateGradient2_kernelP6float4S0_S0_jf_param_2];
	ld.param.u32 	%r2, [_Z32reg_getConjugateGradient2_kernelP6float4S0_S0_jf_param_3];
	ld.param.f32 	%f1, [_Z32reg_getConjugateGradient2_kernelP6float4S0_S0_jf_param_4];
	mov.u32 	%r3, %ctaid.y;
	mov.u32 	%r4, %nctaid.x;
	mov.u32 	%r5, %ctaid.x;
	mad.lo.s32 	%r6, %r3, %r4, %r5;
	mov.u32 	%r7, %ntid.x;
	mov.u32 	%r8, %tid.x;
	mad.lo.s32 	%r1, %r6, %r7, %r8;
	setp.ge.u32 	%p1, %r1, %r2;
	@%p1 bra 	$L__BB2_2;
	cvta.to.global.u64 	%rd4, %rd1;
	cvta.to.global.u64 	%rd5, %rd2;
	cvta.to.global.u64 	%rd6, %rd3;
	mul.wide.u32 	%rd7, %r1, 16;
	add.s64 	%rd8, %rd4, %rd7;
	.pragma "used_bytes_mask 4095";
	ld.global.v4.f32 	{%f2, %f3, %f4, %f5}, [%rd8];
	neg.f32 	%f6, %f2;
	neg.f32 	%f7, %f3;
	neg.f32 	%f8, %f4;
	add.s64 	%rd9, %rd5, %rd7;
	mov.f32 	%f9, 0f00000000;
	st.global.v4.f32 	[%rd9], {%f6, %f7, %f8, %f9};
	add.s64 	%rd10, %rd6, %rd7;
	.pragma "used_bytes_mask 4095";
	ld.global.v4.f32 	{%f10, %f11, %f12, %f13}, [%rd10];
	mul.f32 	%f14, %f1, %f10;
	sub.f32 	%f15, %f14, %f2;
	mul.f32 	%f16, %f1, %f11;
	sub.f32 	%f17, %f16, %f3;
	mul.f32 	%f18, %f1, %f12;
	sub.f32 	%f19, %f18, %f4;
	st.global.v4.f32 	[%rd10], {%f15, %f17, %f19, %f9};
	neg.f32 	%f20, %f15;
	neg.f32 	%f21, %f17;
	neg.f32 	%f22, %f19;
	st.global.v4.f32 	[%rd8], {%f20, %f21, %f22, %f9};
$L__BB2_2:
	ret;

}
	// .globl	_Z37reg_updateControlPointPosition_kernelP6float4yyjfbbb
.visible .entry _Z37reg_updateControlPointPosition_kernelP6float4yyjfbbb(
	.param .u64 .ptr .align 1 _Z37reg_updateControlPointPosition_kernelP6float4yyjfbbb_param_0,
	.param .u64 _Z37reg_updateControlPointPosition_kernelP6float4yyjfbbb_param_1,
	.param .u64 _Z37reg_updateControlPointPosition_kernelP6float4yyjfbbb_param_2,
	.param .u32 _Z37reg_updateControlPointPosition_kernelP6float4yyjfbbb_param_3,
	.param .f32 _Z37reg_updateControlPointPosition_kernelP6float4yyjfbbb_param_4,
	.param .u8 _Z37reg_updateControlPointPosition_kernelP6float4yyjfbbb_param_5,
	.param .u8 _Z37reg_updateControlPointPosition_kernelP6float4yyjfbbb_param_6,
	.param .u8 _Z37reg_updateControlPointPosition_kernelP6float4yyjfbbb_param_7
)
{
	.reg .pred 	%p<5>;
	.reg .b16 	%rs<4>;
	.reg .b32 	%r<9>;
	.reg .b32 	%f<21>;
	.reg .b64 	%rd<7>;

	ld.param.u64 	%rd1, [_Z37reg_updateControlPointPosition_kernelP6float4yyjfbbb_param_0];
	ld.param.u64 	%rd2, [_Z37reg_updateControlPointPosition_kernelP6float4yyjfbbb_param_1];
	ld.param.u64 	%rd3, [_Z37reg_updateControlPointPosition_kernelP6float4yyjfbbb_param_2];
	ld.param.u32 	%r2, [_Z37reg_updateControlPointPosition_kernelP6float4yyjfbbb_param_3];
	ld.param.f32 	%f1, [_Z37reg_updateControlPointPosition_kernelP6float4yyjfbbb_param_4];
	ld.param.s8 	%rs1, [_Z37reg_updateControlPointPosition_kernelP6float4yyjfbbb_param_5];
	ld.param.s8 	%rs2, [_Z37reg_updateControlPointPosition_kernelP6float4yyjfbbb_param_6];
	ld.param.s8 	%rs3, [_Z37reg_updateControlPointPosition_kernelP6float4yyjfbbb_param_7];
	mov.u32 	%r3, %ctaid.y;
	mov.u32 	%r4, %nctaid.x;
	mov.u32 	%r5, %ctaid.x;
	mad.lo.s32 	%r6, %r3, %r4, %r5;
	mov.u32 	%r7, %ntid.x;
	mov.u32 	%r8, %tid.x;
	mad.lo.s32 	%r1, %r6, %r7, %r8;
	setp.ge.u32 	%p1, %r1, %r2;
	@%p1 bra 	$L__BB3_2;
	tex.1d.v4.f32.s32 	{%f2, %f3, %f4, %f5}, [%rd2, {%r1}];
	tex.1d.v4.f32.s32 	{%f6, %f7, %f8, %f9}, [%rd3, {%r1}];
	cvta.to.global.u64 	%rd4, %rd1;
	mul.wide.u32 	%rd5, %r1, 16;
	add.s64 	%rd6, %rd4, %rd5;
	.pragma "used_bytes_mask 4095";
	ld.global.v4.f32 	{%f10, %f11, %f12, %f13}, [%rd6];
	setp.eq.s16 	%p2, %rs1, 0;
	fma.rn.f32 	%f14, %f1, %f6, %f2;
	selp.f32 	%f15, %f10, %f14, %p2;
	setp.eq.s16 	%p3, %rs2, 0;
	fma.rn.f32 	%f16, %f1, %f7, %f3;
	selp.f32 	%f17, %f11, %f16, %p3;
	setp.eq.s16 	%p4, %rs3, 0;
	fma.rn.f32 	%f18, %f1, %f8, %f4;
	selp.f32 	%f19, %f12, %f18, %p4;
	mov.f32 	%f20, 0f00000000;
	st.global.v4.f32 	[%rd6], {%f15, %f17, %f19, %f20};
$L__BB3_2:
	ret;

}


// ===== COMPILED SASS (sm_100) =====

	.target	sm_100

	.elftype	@"ET_EXEC"


//--------------------- .note.nv.tkinfo           --------------------------
	.section	.note.nv.tkinfo,"",@"SHT_NOTE"
	.sectionflags	@"SHF_NOTE_NV_TKINFO"
	.tkinfo
        /*0018*/ 	.word	0x00000002
        /*0030*/ 	.string	""
        /*0030*/ 	.string	"ptxas"
        /*0030*/ 	.string	"Cuda compilation tools, release 13.0, V13.0.88"
        /*0030*/ 	.string	"Build cuda_13.0.r13.0/compiler.36424714_0"
        /*0030*/ 	.string	"-arch sm_100 -m 64 "



//--------------------- .note.nv.cuinfo           --------------------------
	.section	.note.nv.cuinfo,"",@"SHT_NOTE"
	.sectionflags	@"SHF_NOTE_NV_CUINFO"
        /*0018*/ 	.short	0x0002
        /*001a*/ 	.short	0x0064
        /*001c*/ 	.short	0x0082
	.zero		2


//--------------------- .nv.info                  --------------------------
	.section	.nv.info,"",@"SHT_CUDA_INFO"
	.align	4


	//----- nvinfo : EIATTR_REGCOUNT
	.align		4
        /*0000*/ 	.byte	0x04, 0x2f
        /*0002*/ 	.short	(.L_1 - .L_0)
	.align		4
.L_0:
        /*0004*/ 	.word	index@(_Z38reg_initialiseConjugateGradient_kernelP6float4yj)
        /*0008*/ 	.word	0x0000000e


	//----- nvinfo : EIATTR_FRAME_SIZE
	.align		4
.L_1:
        /*000c*/ 	.byte	0x04, 0x11
        /*000e*/ 	.short	(.L_3 - .L_2)
	.align		4
.L_2:
        /*0010*/ 	.word	index@(_Z38reg_initialiseConjugateGradient_kernelP6float4yj)
        /*0014*/ 	.word	0x00000000


	//----- nvinfo : EIATTR_REGCOUNT
	.align		4
.L_3:
        /*0018*/ 	.byte	0x04, 0x2f
        /*001a*/ 	.short	(.L_5 - .L_4)
	.align		4
.L_4:
        /*001c*/ 	.word	index@(_Z32reg_getConjugateGradient1_kernelP6float2yyyj)
        /*0020*/ 	.word	0x00000010


	//----- nvinfo : EIATTR_FRAME_SIZE
	.align		4
.L_5:
        /*0024*/ 	.byte	0x04, 0x11
        /*0026*/ 	.short	(.L_7 - .L_6)
	.align		4
.L_6:
        /*0028*/ 	.word	index@(_Z32reg_getConjugateGradient1_kernelP6float2yyyj)
        /*002c*/ 	.word	0x00000000


	//----- nvinfo : EIATTR_REGCOUNT
	.align		4
.L_7:
        /*0030*/ 	.byte	0x04, 0x2f
        /*0032*/ 	.short	(.L_9 - .L_8)
	.align		4
.L_8:
        /*0034*/ 	.word	index@(_Z32reg_getConjugateGradient2_kernelP6float4S0_S0_jf)
        /*0038*/ 	.word	0x00000016


	//----- nvinfo : EIATTR_FRAME_SIZE
	.align		4
.L_9:
        /*003c*/ 	.byte	0x04, 0x11
        /*003e*/ 	.short	(.L_11 - .L_10)
	.align		4
.L_10:
        /*0040*/ 	.word	index@(_Z32reg_getConjugateGradient2_kernelP6float4S0_S0_jf)
        /*0044*/ 	.word	0x00000000


	//----- nvinfo : EIATTR_REGCOUNT
	.align		4
.L_11:
        /*0048*/ 	.byte	0x04, 0x2f
        /*004a*/ 	.short	(.L_13 - .L_12)
	.align		4
.L_12:
        /*004c*/ 	.word	index@(_Z37reg_updateControlPointPosition_kernelP6float4yyjfbbb)
        /*0050*/ 	.word	0x00000012


	//----- nvinfo : EIATTR_FRAME_SIZE
	.align		4
.L_13:
        /*0054*/ 	.byte	0x04, 0x11
        /*0056*/ 	.short	(.L_15 - .L_14)
	.align		4
.L_14:
        /*0058*/ 	.word	index@(_Z37reg_updateControlPointPosition_kernelP6float4yyjfbbb)
        /*005c*/ 	.word	0x00000000


	//----- nvinfo : EIATTR_MIN_STACK_SIZE
	.align		4
.L_15:
        /*0060*/ 	.byte	0x04, 0x12
        /*0062*/ 	.short	(.L_17 - .L_16)
	.align		4
.L_16:
        /*0064*/ 	.word	index@(_Z37reg_updateControlPointPosition_kernelP6float4yyjfbbb)
        /*0068*/ 	.word	0x00000000


	//----- nvinfo : EIATTR_MIN_STACK_SIZE
	.align		4
.L_17:
        /*006c*/ 	.byte	0x04, 0x12
        /*006e*/ 	.short	(.L_19 - .L_18)
	.align		4
.L_18:
        /*0070*/ 	.word	index@(_Z32reg_getConjugateGradient2_kernelP6float4S0_S0_jf)
        /*0074*/ 	.word	0x00000000


	//----- nvinfo : EIATTR_MIN_STACK_SIZE
	.align		4
.L_19:
        /*0078*/ 	.byte	0x04, 0x12
        /*007a*/ 	.short	(.L_21 - .L_20)
	.align		4
.L_20:
        /*007c*/ 	.word	index@(_Z32reg_getConjugateGradient1_kernelP6float2yyyj)
        /*0080*/ 	.word	0x00000000


	//----- nvinfo : EIATTR_MIN_STACK_SIZE
	.align		4
.L_21:
        /*0084*/ 	.byte	0x04, 0x12
        /*0086*/ 	.short	(.L_23 - .L_22)
	.align		4
.L_22:
        /*0088*/ 	.word	index@(_Z38reg_initialiseConjugateGradient_kernelP6float4yj)
        /*008c*/ 	.word	0x00000000
.L_23:


//--------------------- .nv.compat                --------------------------
	.section	.nv.compat,"",@"SHT_CUDA_COMPAT_INFO"
	.align	4
        /*0000*/ 	.byte	0x02, 0x09, 0x00, 0x00, 0x02, 0x02, 0x02, 0x00, 0x02, 0x05, 0x05, 0x00, 0x03, 0x07, 0x01, 0x01
        /*0010*/ 	.byte	0x02, 0x03, 0x00, 0x00, 0x02, 0x06, 0x01, 0x00, 0x04, 0x0b, 0x08, 0x00, 0x09, 0x00, 0x00, 0x00
        /*0020*/ 	.byte	0x00, 0x00, 0x00, 0x00


//--------------------- .nv.info._Z37reg_updateControlPointPosition_kernelP6float4yyjfbbb --------------------------
	.section	.nv.info._Z37reg_updateControlPointPosition_kernelP6float4yyjfbbb,"",@"SHT_CUDA_INFO"
	.sectionflags	@""
	.align	4


	//----- nvinfo : EIATTR_CUDA_API_VERSION
	.align		4
        /*0000*/ 	.byte	0x04, 0x37
        /*0002*/ 	.short	(.L_25 - .L_24)
.L_24:
        /*0004*/ 	.word	0x00000082


	//----- nvinfo : EIATTR_KPARAM_INFO
	.align		4
.L_25:
        /*0008*/ 	.byte	0x04, 0x17
        /*000a*/ 	.short	(.L_27 - .L_26)
.L_26:
        /*000c*/ 	.word	0x00000000
        /*0010*/ 	.short	0x0007
        /*0012*/ 	.short	0x0022
        /*0014*/ 	.byte	0x00, 0xf0, 0x05, 0x00


	//----- nvinfo : EIATTR_KPARAM_INFO
	.align		4
.L_27:
        /*0018*/ 	.byte	0x04, 0x17
        /*001a*/ 	.short	(.L_29 - .L_28)
.L_28:
        /*001c*/ 	.word	0x00000000
        /*0020*/ 	.short	0x0006
        /*0022*/ 	.short	0x0021
        /*0024*/ 	.byte	0x00, 0xf0, 0x05, 0x00


	//----- nvinfo : EIATTR_KPARAM_INFO
	.align		4
.L_29:
        /*0028*/ 	.byte	0x04, 0x17
        /*002a*/ 	.short	(.L_31 - .L_30)
.L_30:
        /*002c*/ 	.word	0x00000000
        /*0030*/ 	.short	0x0005
        /*0032*/ 	.short	0x0020
        /*0034*/ 	.byte	0x00, 0xf0, 0x05, 0x00


	//----- nvinfo : EIATTR_KPARAM_INFO
	.align		4
.L_31:
        /*0038*/ 	.byte	0x04, 0x17
        /*003a*/ 	.short	(.L_33 - .L_32)
.L_32:
        /*003c*/ 	.word	0x00000000
        /*0040*/ 	.short	0x0004
        /*0042*/ 	.short	0x001c
        /*0044*/ 	.byte	0x00, 0xf0, 0x11, 0x00


	//----- nvinfo : EIATTR_KPARAM_INFO
	.align		4
.L_33:
        /*0048*/ 	.byte	0x04, 0x17
        /*004a*/ 	.short	(.L_35 - .L_34)
.L_34:
        /*004c*/ 	.word	0x00000000
        /*0050*/ 	.short	0x0003
        /*0052*/ 	.short	0x0018
        /*0054*/ 	.byte	0x00, 0xf0, 0x11, 0x00


	//----- nvinfo : EIATTR_KPARAM_INFO
	.align		4
.L_35:
        /*0058*/ 	.byte	0x04, 0x17
        /*005a*/ 	.short	(.L_37 - .L_36)
.L_36:
        /*005c*/ 	.word	0x00000000
        /*0060*/ 	.short	0x0002
        /*0062*/ 	.short	0x0010
        /*0064*/ 	.byte	0x00, 0xf0, 0x21, 0x00


	//----- nvinfo : EIATTR_KPARAM_INFO
	.align		4
.L_37:
        /*0068*/ 	.byte	0x04, 0x17
        /*006a*/ 	.short	(.L_39 - .L_38)
.L_38:
        /*006c*/ 	.word	0x00000000
        /*0070*/ 	.short	0x0001
        /*0072*/ 	.short	0x0008
        /*0074*/ 	.byte	0x00, 0xf0, 0x21, 0x00


	//----- nvinfo : EIATTR_KPARAM_INFO
	.align		4
.L_39:
        /*0078*/ 	.byte	0x04, 0x17
        /*007a*/ 	.short	(.L_41 - .L_40)
.L_40:
        /*007c*/ 	.word	0x00000000
        /*0080*/ 	.short	0x0000
        /*0082*/ 	.short	0x0000
        /*0084*/ 	.byte	0x00, 0xf5, 0x21, 0x00


	//----- nvinfo : EIATTR_SPARSE_MMA_MASK
	.align		4
.L_41:
        /*0088*/ 	.byte	0x03, 0x50
        /*008a*/ 	.short	0x0000


	//----- nvinfo : EIATTR_MAXREG_COUNT
	.align		4
        /*008c*/ 	.byte	0x03, 0x1b
        /*008e*/ 	.short	0x00ff


	//----- nvinfo : EIATTR_MERCURY_ISA_VERSION
	.align		4
        /*0090*/ 	.byte	0x03, 0x5f
        /*0092*/ 	.short	0x0101


	//----- nvinfo : EIATTR_UNUSED_LOAD_BYTE_OFFSET
	.align		4
        /*0094*/ 	.byte	0x04, 0x44
        /*0096*/ 	.short	(.L_43 - .L_42)


	//   ....[0]....
.L_42:
        /*0098*/ 	.word	0x00000140
        /*009c*/ 	.word	0x00000fff


	//----- nvinfo : EIATTR_VRC_CTA_INIT_COUNT
	.align		4
.L_43:
        /*00a0*/ 	.byte	0x02, 0x4a
	.zero		1
	.zero		1


	//----- nvinfo : EIATTR_EXIT_INSTR_OFFSETS
	.align		4
        /*00a4*/ 	.byte	0x04, 0x1c
        /*00a6*/ 	.short	(.L_45 - .L_44)


	//   ....[0]....
.L_44:
        /*00a8*/ 	.word	0x000000a0


	//   ....[1]....
        /*00ac*/ 	.word	0x00000220


	//----- nvinfo : EIATTR_CBANK_PARAM_SIZE
	.align		4
.L_45:
        /*00b0*/ 	.byte	0x03, 0x19
        /*00b2*/ 	.short	0x0023


	//----- nvinfo : EIATTR_PARAM_CBANK
	.align		4
        /*00b4*/ 	.byte	0x04, 0x0a
        /*00b6*/ 	.short	(.L_47 - .L_46)
	.align		4
.L_46:
        /*00b8*/ 	.word	index@(.nv.constant0._Z37reg_updateControlPointPosition_kernelP6float4yyjfbbb)
        /*00bc*/ 	.short	0x0380
        /*00be*/ 	.short	0x0023


	//----- nvinfo : EIATTR_SW_WAR
	.align		4
.L_47:
        /*00c0*/ 	.byte	0x04, 0x36
        /*00c2*/ 	.short	(.L_49 - .L_48)
.L_48:
        /*00c4*/ 	.word	0x00000008
.L_49:


//--------------------- .nv.info._Z32reg_getConjugateGradient2_kernelP6float4S0_S0_jf --------------------------
	.section	.nv.info._Z32reg_getConjugateGradient2_kernelP6float4S0_S0_jf,"",@"SHT_CUDA_INFO"
	.sectionflags	@""
	.align	4


	//----- nvinfo : EIATTR_CUDA_API_VERSION
	.align		4
        /*0000*/ 	.byte	0x04, 0x37
        /*0002*/ 	.short	(.L_51 - .L_50)
.L_50:
        /*0004*/ 	.word	0x00000082


	//----- nvinfo : EIATTR_KPARAM_INFO
	.align		4
.L_51:
        /*0008*/ 	.byte	0x04, 0x17
        /*000a*/ 	.short	(.L_53 - .L_52)
.L_52:
        /*000c*/ 	.word	0x00000000
        /*0010*/ 	.short	0x0004
        /*0012*/ 	.short	0x001c
        /*0014*/ 	.byte	0x00, 0xf0, 0x11, 0x00


	//----- nvinfo : EIATTR_KPARAM_INFO
	.align		4
.L_53:
        /*0018*/ 	.byte	0x04, 0x17
        /*001a*/ 	.short	(.L_55 - .L_54)
.L_54:
        /*001c*/ 	.word	0x00000000
        /*0020*/ 	.short	0x0003
        /*0022*/ 	.short	0x0018
        /*0024*/ 	.byte	0x00, 0xf0, 0x11, 0x00


	//----- nvinfo : EIATTR_KPARAM_INFO
	.align		4
.L_55:
        /*0028*/ 	.byte	0x04, 0x17
        /*002a*/ 	.short	(.L_57 - .L_56)
.L_56:
        /*002c*/ 	.word	0x00000000
        /*0030*/ 	.short	0x0002
        /*0032*/ 	.short	0x0010
        /*0034*/ 	.byte	0x00, 0xf5, 0x21, 0x00


	//----- nvinfo : EIATTR_KPARAM_INFO
	.align		4
.L_57:
        /*0038*/ 	.byte	0x04, 0x17
        /*003a*/ 	.short	(.L_59 - .L_58)
.L_58:
        /*003c*/ 	.word	0x00000000
        /*0040*/ 	.short	0x0001
        /*0042*/ 	.short	0x0008
        /*0044*/ 	.byte	0x00, 0xf5, 0x21, 0x00


	//----- nvinfo : EIATTR_KPARAM_INFO
	.align		4
.L_59:
        /*0048*/ 	.byte	0x04, 0x17
        /*004a*/ 	.short	(.L_61 - .L_60)
.L_60:
        /*004c*/ 	.word	0x00000000
        /*0050*/ 	.short	0x0000
        /*0052*/ 	.short	0x0000
        /*0054*/ 	.byte	0x00, 0xf5, 0x21, 0x00


	//----- nvinfo : EIATTR_SPARSE_MMA_MASK
	.align		4
.L_61:
        /*0058*/ 	.byte	0x03, 0x50
        /*005a*/ 	.short	0x0000


	//----- nvinfo : EIATTR_MAXREG_COUNT
	.align		4
        /*005c*/ 	.byte	0x03, 0x1b
        /*005e*/ 	.short	0x00ff


	//----- nvinfo : EIATTR_MERCURY_ISA_VERSION
	.align		4
        /*0060*/ 	.byte	0x03, 0x5f
        /*0062*/ 	.short	0x0101


	//----- nvinfo : EIATTR_UNUSED_LOAD_BYTE_OFFSET
	.align		4
        /*0064*/ 	.byte	0x04, 0x44
        /*0066*/ 	.short	(.L_63 - .L_62)


	//   ....[0]....
.L_62:
        /*0068*/ 	.word	0x00000120
        /*006c*/ 	.word	0x00000fff


	//   ....[1]....
        /*0070*/ 	.word	0x00000190
        /*0074*/ 	.word	0x00000fff


	//----- nvinfo : EIATTR_VRC_CTA_INIT_COUNT
	.align		4
.L_63:
        /*0078*/ 	.byte	0x02, 0x4a
	.zero		1
	.zero		1


	//----- nvinfo : EIATTR_EXIT_INSTR_OFFSETS
	.align		4
        /*007c*/ 	.byte	0x04, 0x1c
        /*007e*/ 	.short	(.L_65 - .L_64)


	//   ....[0]....
.L_64:
        /*0080*/ 	.word	0x000000a0


	//   ....[1]....
        /*0084*/ 	.word	0x00000240


	//----- nvinfo : EIATTR_CBANK_PARAM_SIZE
	.align		4
.L_65:
        /*0088*/ 	.byte	0x03, 0x19
        /*008a*/ 	.short	0x0020


	//----- nvinfo : EIATTR_PARAM_CBANK
	.align		4
        /*008c*/ 	.byte	0x04, 0x0a
        /*008e*/ 	.short	(.L_67 - .L_66)
	.align		4
.L_66:
        /*0090*/ 	.word	index@(.nv.constant0._Z32reg_getConjugateGradient2_kernelP6float4S0_S0_jf)
        /*0094*/ 	.short	0x0380
        /*0096*/ 	.short	0x0020


	//----- nvinfo : EIATTR_SW_WAR
	.align		4
.L_67:
        /*0098*/ 	.byte	0x04, 0x36
        /*009a*/ 	.short	(.L_69 - .L_68)
.L_68:
        /*009c*/ 	.word	0x00000008
.L_69:


//--------------------- .nv.info._Z32reg_getConjugateGradient1_kernelP6float2yyyj --------------------------
	.section	.nv.info._Z32reg_getConjugateGradient1_kernelP6float2yyyj,"",@"SHT_CUDA_INFO"
	.sectionflags	@""
	.align	4


	//----- nvinfo : EIATTR_CUDA_API_VERSION
	.align		4
        /*0000*/ 	.byte	0x04, 0x37
        /*0002*/ 	.short	(.L_71 - .L_70)
.L_70:
        /*0004*/ 	.word	0x00000082


	//----- nvinfo : EIATTR_KPARAM_INFO
	.align		4
.L_71:
        /*0008*/ 	.byte	0x04, 0x17
        /*000a*/ 	.short	(.L_73 - .L_72)
.L_72:
        /*000c*/ 	.word	0x00000000
        /*0010*/ 	.short	0x0004
        /*0012*/ 	.short	0x0020
        /*0014*/ 	.byte	0x00, 0xf0, 0x11, 0x00


	//----- nvinfo : EIATTR_KPARAM_INFO
	.align		4
.L_73:
        /*0018*/ 	.byte	0x04, 0x17
        /*001a*/ 	.short	(.L_75 - .L_74)
.L_74:
        /*001c*/ 	.word	0x00000000
        /*0020*/ 	.short	0x0003
        /*0022*/ 	.short	0x0018
        /*0024*/ 	.byte	0x00, 0xf0, 0x21, 0x00


	//----- nvinfo : EIATTR_KPARAM_INFO
	.align		4
.L_75:
        /*0028*/ 	.byte	0x04, 0x17
        /*002a*/ 	.short	(.L_77 - .L_76)
.L_76:
        /*002c*/ 	.word	0x00000000
        /*0030*/ 	.short	0x0002
        /*0032*/ 	.short	0x0010
        /*0034*/ 	.byte	0x00, 0xf0, 0x21, 0x00


	//----- nvinfo : EIATTR_KPARAM_INFO
	.align		4
.L_77:
        /*0038*/ 	.byte	0x04, 0x17
        /*003a*/ 	.short	(.L_79 - .L_78)
.L_78:
        /*003c*/ 	.word	0x00000000
        /*0040*/ 	.short	0x0001
        /*0042*/ 	.short	0x0008
        /*0044*/ 	.byte	0x00, 0xf0, 0x21, 0x00


	//----- nvinfo : EIATTR_KPARAM_INFO
	.align		4
.L_79:
        /*0048*/ 	.byte	0x04, 0x17
        /*004a*/ 	.short	(.L_81 - .L_80)
.L_80:
        /*004c*/ 	.word	0x00000000
        /*0050*/ 	.short	0x0000
        /*0052*/ 	.short	0x0000
        /*0054*/ 	.byte	0x00, 0xf5, 0x21, 0x00


	//----- nvinfo : EIATTR_SPARSE_MMA_MASK
	.align		4
.L_81:
        /*0058*/ 	.byte	0x03, 0x50
        /*005a*/ 	.short	0x0000


	//----- nvinfo : EIATTR_MAXREG_COUNT
	.align		4
        /*005c*/ 	.byte	0x03, 0x1b
        /*005e*/ 	.short	0x00ff


	//----- nvinfo : EIATTR_MERCURY_ISA_VERSION
	.align		4
        /*0060*/ 	.byte	0x03, 0x5f
        /*0062*/ 	.short	0x0101


	//----- nvinfo : EIATTR_VRC_CTA_INIT_COUNT
	.align		4
        /*0064*/ 	.byte	0x02, 0x4a
	.zero		1
	.zero		1


	//----- nvinfo : EIATTR_EXIT_INSTR_OFFSETS
	.align		4
        /*0068*/ 	.byte	0x04, 0x1c
        /*006a*/ 	.short	(.L_83 - .L_82)


	//   ....[0]....
.L_82:
        /*006c*/ 	.word	0x000000a0


	//   ....[1]....
        /*0070*/ 	.word	0x00000210


	//----- nvinfo : EIATTR_CBANK_PARAM_SIZE
	.align		4
.L_83:
        /*0074*/ 	.byte	0x03, 0x19
        /*0076*/ 	.short	0x0024


	//----- nvinfo : EIATTR_PARAM_CBANK
	.align		4
        /*0078*/ 	.byte	0x04, 0x0a
        /*007a*/ 	.short	(.L_85 - .L_84)
	.align		4
.L_84:
        /*007c*/ 	.word	index@(.nv.constant0._Z32reg_getConjugateGradient1_kernelP6float2yyyj)
        /*0080*/ 	.short	0x0380
        /*0082*/ 	.short	0x0024


	//----- nvinfo : EIATTR_SW_WAR
	.align		4
.L_85:
        /*0084*/ 	.byte	0x04, 0x36
        /*0086*/ 	.short	(.L_87 - .L_86)
.L_86:
        /*0088*/ 	.word	0x00000008
.L_87:


//--------------------- .nv.info._Z38reg_initialiseConjugateGradient_kernelP6float4yj --------------------------
	.section	.nv.info._Z38reg_initialiseConjugateGradient_kernelP6float4yj,"",@"SHT_CUDA_INFO"
	.sectionflags	@""
	.align	4


	//----- nvinfo : EIATTR_CUDA_API_VERSION
	.align		4
        /*0000*/ 	.byte	0x04, 0x37
        /*0002*/ 	.short	(.L_89 - .L_88)
.L_88:
        /*0004*/ 	.word	0x00000082


	//----- nvinfo : EIATTR_KPARAM_INFO
	.align		4
.L_89:
        /*0008*/ 	.byte	0x04, 0x17
        /*000a*/ 	.short	(.L_91 - .L_90)
.L_90:
        /*000c*/ 	.word	0x00000000
        /*0010*/ 	.short	0x0002
        /*0012*/ 	.short	0x0010
        /*0014*/ 	.byte	0x00, 0xf0, 0x11, 0x00


	//----- nvinfo : EIATTR_KPARAM_INFO
	.align		4
.L_91:
        /*0018*/ 	.byte	0x04, 0x17
        /*001a*/ 	.short	(.L_93 - .L_92)
.L_92:
        /*001c*/ 	.word	0x00000000
        /*0020*/ 	.short	0x0001
        /*0022*/ 	.short	0x0008
        /*0024*/ 	.byte	0x00, 0xf0, 0x21, 0x00


	//----- nvinfo : EIATTR_KPARAM_INFO
	.align		4
.L_93:
        /*0028*/ 	.byte	0x04, 0x17
        /*002a*/ 	.short	(.L_95 - .L_94)
.L_94:
        /*002c*/ 	.word	0x00000000
        /*0030*/ 	.short	0x0000
        /*0032*/ 	.short	0x0000
        /*0034*/ 	.byte	0x00, 0xf5, 0x21, 0x00


	//----- nvinfo : EIATTR_SPARSE_MMA_MASK
	.align		4
.L_95:
        /*0038*/ 	.byte	0x03, 0x50
        /*003a*/ 	.short	0x0000


	//----- nvinfo : EIATTR_MAXREG_COUNT
	.align		4
        /*003c*/ 	.byte	0x03, 0x1b
        /*003e*/ 	.short	0x00ff


	//----- nvinfo : EIATTR_MERCURY_ISA_VERSION
	.align		4
        /*0040*/ 	.byte	0x03, 0x5f
        /*0042*/ 	.short	0x0101


	//----- nvinfo : EIATTR_VRC_CTA_INIT_COUNT
	.align		4
        /*0044*/ 	.byte	0x02, 0x4a
	.zero		1
	.zero		1


	//----- nvinfo : EIATTR_EXIT_INSTR_OFFSETS
	.align		4
        /*0048*/ 	.byte	0x04, 0x1c
        /*004a*/ 	.short	(.L_97 - .L_96)


	//   ....[0]....
.L_96:
        /*004c*/ 	.word	0x000000a0


	//   ....[1]....
        /*0050*/ 	.word	0x00000160


	//----- nvinfo : EIATTR_CBANK_PARAM_SIZE
	.align		4
.L_97:
        /*0054*/ 	.byte	0x03, 0x19
        /*0056*/ 	.short	0x0014


	//----- nvinfo : EIATTR_PARAM_CBANK
	.align		4
        /*0058*/ 	.byte	0x04, 0x0a
        /*005a*/ 	.short	(.L_99 - .L_98)
	.align		4
.L_98:
        /*005c*/ 	.word	index@(.nv.constant0._Z38reg_initialiseConjugateGradient_kernelP6float4yj)
        /*0060*/ 	.short	0x0380
        /*0062*/ 	.short	0x0014


	//----- nvinfo : EIATTR_SW_WAR
	.align		4
.L_99:
        /*0064*/ 	.byte	0x04, 0x36
        /*0066*/ 	.short	(.L_101 - .L_100)
.L_100:
        /*0068*/ 	.word	0x00000008
.L_101:


//--------------------- .nv.callgraph             --------------------------
	.section	.nv.callgraph,"",@"SHT_CUDA_CALLGRAPH"
	.align	4
	.sectionentsize	8
	.align		4
        /*0000*/ 	.word	0x00000000
	.align		4
        /*0004*/ 	.word	0xffffffff
	.align		4
        /*0008*/ 	.word	0x00000000
	.align		4
        /*000c*/ 	.word	0xfffffffe
	.align		4
        /*0010*/ 	.word	0x00000000
	.align		4
        /*0014*/ 	.word	0xfffffffd
	.align		4
        /*0018*/ 	.word	0x00000000
	.align		4
        /*001c*/ 	.word	0xfffffffc


//--------------------- .text._Z37reg_updateControlPointPosition_kernelP6float4yyjfbbb --------------------------
	.section	.text._Z37reg_updateControlPointPosition_kernelP6float4yyjfbbb,"ax",@progbits
	.align	128
        .global         _Z37reg_updateControlPointPosition_kernelP6float4yyjfbbb
        .type           _Z37reg_updateControlPointPosition_kernelP6float4yyjfbbb,@function
        .size           _Z37reg_updateControlPointPosition_kernelP6float4yyjfbbb,(.L_x_4 - _Z37reg_updateControlPointPosition_kernelP6float4yyjfbbb)
        .other          _Z37reg_updateControlPointPosition_kernelP6float4yyjfbbb,@"STO_CUDA_ENTRY STV_DEFAULT"
_Z37reg_updateControlPointPosition_kernelP6float4yyjfbbb:
.text._Z37reg_updateControlPointPosition_kernelP6float4yyjfbbb:
[----:B------:R-:W-:Y:S01]  /*0000*/  LDC R1, c[0x0][0x37c] ;  /* 0x0000df00ff017b82 */ /* 0x000fe20000000800 */
[----:B------:R-:W0:Y:S07]  /*0010*/  S2R R0, SR_TID.X ;  /* 0x0000000000007919 */ /* 0x000e2e0000002100 */
[----:B------:R-:W-:Y:S01]  /*0020*/  S2UR UR4, SR_CTAID.Y ;  /* 0x00000000000479c3 */ /* 0x000fe20000002600 */
[----:B------:R-:W1:Y:S01]  /*0030*/  LDCU UR5, c[0x0][0x370] ;  /* 0x00006e00ff0577ac */ /* 0x000e620008000800 */
[----:B------:R-:W2:Y:S06]  /*0040*/  LDCU UR7, c[0x0][0x398] ;  /* 0x00007300ff0777ac */ /* 0x000eac0008000800 */
[----:B------:R-:W1:Y:S08]  /*0050*/  S2UR UR6, SR_CTAID.X ;  /* 0x00000000000679c3 */ /* 0x000e700000002500 */
[----:B------:R-:W0:Y:S01]  /*0060*/  LDC R5, c[0x0][0x360] ;  /* 0x0000d800ff057b82 */ /* 0x000e220000000800 */
[----:B-1----:R-:W-:-:S06]  /*0070*/  UIMAD UR4, UR4, UR5, UR6 ;  /* 0x00000005040472a4 */ /* 0x002fcc000f8e0206 */
[----:B0-----:R-:W-:-:S05]  /*0080*/  IMAD R5, R5, UR4, R0 ;  /* 0x0000000405057c24 */ /* 0x001fca000f8e0200 */
[----:B--2---:R-:W-:-:S13]  /*0090*/  ISETP.GE.U32.AND P0, PT, R5, UR7, PT ;  /* 0x0000000705007c0c */ /* 0x004fda000bf06070 */
[----:B------:R-:W-:Y:S05]  /*00a0*/  @P0 EXIT ;  /* 0x000000000000094d */ /* 0x000fea0003800000 */
[----:B------:R-:W0:Y:S01]  /*00b0*/  LDCU UR4, c[0x0][0x388] ;  /* 0x00007100ff0477ac */ /* 0x000e220008000800 */
[----:B------:R-:W1:Y:S01]  /*00c0*/  LDCU UR6, c[0x0][0x390] ;  /* 0x00007200ff0677ac */ /* 0x000e620008000800 */
[----:B------:R-:W-:Y:S01]  /*00d0*/  UMOV UR5, URZ ;  /* 0x000000ff00057c82 */ /* 0x000fe20008000000 */
[----:B------:R-:W-:Y:S01]  /*00e0*/  UMOV UR7, URZ ;  /* 0x000000ff00077c82 */ /* 0x000fe20008000000 */
[----:B0-----:R0:W-:Y:S01]  /*00f0*/  TLD.LZ R0, R6, R5, UR4, 1D, 0x7 ;  /* 0x00ff04ff05067f66 */ /* 0x0011e200081e0700 */
[----:B-1----:R1:W5:Y:S01]  /*0100*/  TLD.LZ R11, R8, R5, UR6, 1D, 0x7 ;  /* 0x00ff06ff05087f66 */ /* 0x00236200081e070b */
[----:B------:R-:W2:Y:S01]  /*0110*/  LDC.64 R2, c[0x0][0x380] ;  /* 0x0000e000ff027b82 */ /* 0x000ea20000000a00 */
[----:B------:R-:W3:Y:S01]  /*0120*/  LDCU.64 UR8, c[0x0][0x358] ;  /* 0x00006b00ff0877ac */ /* 0x000ee20008000a00 */
[----:B--2---:R-:W-:-:S05]  /*0130*/  IMAD.WIDE.U32 R2, R5, 0x10, R2 ;  /* 0x0000001005027825 */ /* 0x004fca00078e0002 */
[----:B---3--:R-:W2:Y:S01]  /*0140*/  LDG.E.128 R12, desc[UR8][R2.64] ;  /* 0x00000008020c7981 */ /* 0x008ea2000c1e1d00 */
[----:B0-----:R-:W0:Y:S01]  /*0150*/  LDCU.U8 UR4, c[0x0][0x3a0] ;  /* 0x00007400ff0477ac */ /* 0x001e220008000000 */
[----:B------:R-:W3:Y:S01]  /*0160*/  LDCU.S8 UR5, c[0x0][0x3a1] ;  /* 0x00007420ff0577ac */ /* 0x000ee20008000200 */
[----:B-1----:R-:W1:Y:S01]  /*0170*/  LDCU.S8 UR6, c[0x0][0x3a2] ;  /* 0x00007440ff0677ac */ /* 0x002e620008000200 */
[----:B------:R-:W4:Y:S01]  /*0180*/  LDCU UR7, c[0x0][0x39c] ;  /* 0x00007380ff0777ac */ /* 0x000f220008000800 */
[----:B0-----:R-:W-:Y:S01]  /*0190*/  UPRMT UR4, UR4, 0x8880, URZ ;  /* 0x0000888004047896 */ /* 0x001fe200080000ff */
[----:B---3--:R-:W-:-:S05]  /*01a0*/  ISETP.NE.AND P1, PT, RZ, UR5, PT ;  /* 0x00000005ff007c0c */ /* 0x008fca000bf25270 */
[----:B------:R-:W-:Y:S02]  /*01b0*/  ISETP.NE.AND P0, PT, RZ, UR4, PT ;  /* 0x00000004ff007c0c */ /* 0x000fe4000bf05270 */
[----:B-1----:R-:W-:Y:S01]  /*01c0*/  ISETP.NE.AND P2, PT, RZ, UR6, PT ;  /* 0x00000006ff007c0c */ /* 0x002fe2000bf45270 */
[----:B--2---:R-:W-:-:S05]  /*01d0*/  HFMA2 R15, -RZ, RZ, 0, 0 ;  /* 0x00000000ff0f7431 */ /* 0x004fca00000001ff */
[----:B----45:R-:W-:-:S07]  /*01e0*/  @P1 FFMA R13, R9, UR7, R7 ;  /* 0x00000007090d1c23 */ /* 0x030fce0008000007 */
[----:B------:R-:W-:Y:S01]  /*01f0*/  @P2 FFMA R14, R11, UR7, R0 ;  /* 0x000000070b0e2c23 */ /* 0x000fe20008000000 */
[----:B------:R-:W-:-:S05]  /*0200*/  @P0 FFMA R12, R8, UR7, R6 ;  /* 0x00000007080c0c23 */ /* 0x000fca0008000006 */
[----:B------:R-:W-:Y:S01]  /*0210*/  STG.E.128 desc[UR8][R2.64], R12 ;  /* 0x0000000c02007986 */ /* 0x000fe2000c101d08 */
[----:B------:R-:W-:Y:S05]  /*0220*/  EXIT ;  /* 0x000000000000794d */ /* 0x000fea0003800000 */
.L_x_0:
[----:B------:R-:W-:-:S00]  /*0230*/  BRA `(.L_x_0) ;  /* 0xfffffffc00fc7947 */ /* 0x000fc0000383ffff */
[----:B------:R-:W-:-:S00]  /*0240*/  NOP ;  /* 0x0000000000007918 */ /* 0x000fc00000000000 */
        /* <DEDUP_REMOVED lines=11> */
.L_x_4:


//--------------------- .text._Z32reg_getConjugateGradient2_kernelP6float4S0_S0_jf --------------------------
	.section	.text._Z32reg_getConjugateGradient2_kernelP6float4S0_S0_jf,"ax",@progbits
	.align	128
        .global         _Z32reg_getConjugateGradient2_kernelP6float4S0_S0_jf
        .type           _Z32reg_getConjugateGradient2_kernelP6float4S0_S0_jf,@function
        .size           _Z32reg_getConjugateGradient2_kernelP6float4S0_S0_jf,(.L_x_5 - _Z32reg_getConjugateGradient2_kernelP6float4S0_S0_jf)
        .other          _Z32reg_getConjugateGradient2_kernelP6float4S0_S0_jf,@"STO_CUDA_ENTRY STV_DEFAULT"
_Z32reg_getConjugateGradient2_kernelP6float4S0_S0_jf:
.text._Z32reg_getConjugateGradient2_kernelP6float4S0_S0_jf:
        /* <DEDUP_REMOVED lines=11> */
[----:B------:R-:W0:Y:S01]  /*00b0*/  LDC.64 R2, c[0x0][0x380] ;  /* 0x0000e000ff027b82 */ /* 0x000e220000000a00 */
[----:B------:R-:W1:Y:S07]  /*00c0*/  LDCU.64 UR4, c[0x0][0x358] ;  /* 0x00006b00ff0477ac */ /* 0x000e6e0008000a00 */
[----:B------:R-:W2:Y:S08]  /*00d0*/  LDC.64 R12, c[0x0][0x388] ;  /* 0x0000e200ff0c7b82 */ /* 0x000eb00000000a00 */
[----:B------:R-:W3:Y:S01]  /*00e0*/  LDC.64 R14, c[0x0][0x390] ;  /* 0x0000e400ff0e7b82 */ /* 0x000ee20000000a00 */
[----:B------:R-:W-:Y:S01]  /*00f0*/  HFMA2 R11, -RZ, RZ, 0, 0 ;  /* 0x00000000ff0b7431 */ /* 0x000fe200000001ff */
[----:B------:R-:W4:Y:S01]  /*0100*/  LDCU UR6, c[0x0][0x39c] ;  /* 0x00007380ff0677ac */ /* 0x000f220008000800 */
[----:B0-----:R-:W-:-:S05]  /*0110*/  IMAD.WIDE.U32 R2, R17, 0x10, R2 ;  /* 0x0000001011027825 */ /* 0x001fca00078e0002 */
[----:B-1----:R-:W5:Y:S01]  /*0120*/  LDG.E.128 R4, desc[UR4][R2.64] ;  /* 0x0000000402047981 */ /* 0x002f62000c1e1d00 */
[----:B--2---:R-:W-:-:S04]  /*0130*/  IMAD.WIDE.U32 R12, R17, 0x10, R12 ;  /* 0x00000010110c7825 */ /* 0x004fc800078e000c */
[----:B---3--:R-:W-:-:S04]  /*0140*/  IMAD.WIDE.U32 R14, R17, 0x10, R14 ;  /* 0x00000010110e7825 */ /* 0x008fc800078e000e */
[----:B-----5:R-:W-:Y:S01]  /*0150*/  FADD R8, -R4, -RZ ;  /* 0x800000ff04087221 */ /* 0x020fe20000000100 */
[----:B------:R-:W-:Y:S01]  /*0160*/  FADD R9, -R5, -RZ ;  /* 0x800000ff05097221 */ /* 0x000fe20000000100 */
[----:B------:R-:W-:-:S05]  /*0170*/  FADD R10, -R6, -RZ ;  /* 0x800000ff060a7221 */ /* 0x000fca0000000100 */
[----:B------:R-:W-:Y:S04]  /*0180*/  STG.E.128 desc[UR4][R12.64], R8 ;  /* 0x000000080c007986 */ /* 0x000fe8000c101d04 */
[----:B------:R-:W4:Y:S01]  /*0190*/  LDG.E.128 R16, desc[UR4][R14.64] ;  /* 0x000000040e107981 */ /* 0x000f22000c1e1d00 */
[----:B------:R-:W-:Y:S02]  /*01a0*/  HFMA2 R7, -RZ, RZ, 0, 0 ;  /* 0x00000000ff077431 */ /* 0x000fe400000001ff */
[----:B----4-:R-:W-:Y:S01]  /*01b0*/  FFMA R16, R16, UR6, -R4 ;  /* 0x0000000610107c23 */ /* 0x010fe20008000804 */
[----:B------:R-:W-:Y:S01]  /*01c0*/  FFMA R17, R17, UR6, -R5 ;  /* 0x0000000611117c23 */ /* 0x000fe20008000805 */
[----:B------:R-:W-:Y:S01]  /*01d0*/  FFMA R18, R18, UR6, -R6 ;  /* 0x0000000612127c23 */ /* 0x000fe20008000806 */
[----:B------:R-:W-:Y:S01]  /*01e0*/  MOV R19, RZ ;  /* 0x000000ff00137202 */ /* 0x000fe20000000f00 */
[----:B------:R-:W-:Y:S01]  /*01f0*/  FADD R4, -R16, -RZ ;  /* 0x800000ff10047221 */ /* 0x000fe20000000100 */
[----:B------:R-:W-:Y:S01]  /*0200*/  FADD R5, -R17, -RZ ;  /* 0x800000ff11057221 */ /* 0x000fe20000000100 */
[----:B------:R-:W-:-:S02]  /*0210*/  FADD R6, -R18, -RZ ;  /* 0x800000ff12067221 */ /* 0x000fc40000000100 */
[----:B------:R-:W-:Y:S04]  /*0220*/  STG.E.128 desc[UR4][R14.64], R16 ;  /* 0x000000100e007986 */ /* 0x000fe8000c101d04 */
[----:B------:R-:W-:Y:S01]  /*0230*/  STG.E.128 desc[UR4][R2.64], R4 ;  /* 0x0000000402007986 */ /* 0x000fe2000c101d04 */
[----:B------:R-:W-:Y:S05]  /*0240*/  EXIT ;  /* 0x000000000000794d */ /* 0x000fea0003800000 */
.L_x_1:
        /* <DEDUP_REMOVED lines=11> */
.L_x_5:


//--------------------- .text._Z32reg_getConjugateGradient1_kernelP6float2yyyj --------------------------
	.section	.text._Z32reg_getConjugateGradient1_kernelP6float2yyyj,"ax",@progbits
	.align	128
        .global         _Z32reg_getConjugateGradient1_kernelP6float2yyyj
        .type           _Z32reg_getConjugateGradient1_kernelP6float2yyyj,@function
        .size           _Z32reg_getConjugateGradient1_kernelP6float2yyyj,(.L_x_6 - _Z32reg_getConjugateGradient1_kernelP6float2yyyj)
        .other          _Z32reg_getConjugateGradient1_kernelP6float2yyyj,@"STO_CUDA_ENTRY STV_DEFAULT"
_Z32reg_getConjugateGradient1_kernelP6float2yyyj:
.text._Z32reg_getConjugateGradient1_kernelP6float2yyyj:
        /* <DEDUP_REMOVED lines=13> */
[----:B------:R-:W2:Y:S01]  /*00d0*/  LDCU UR4, c[0x0][0x398] ;  /* 0x00007300ff0477ac */ /* 0x000ea20008000800 */
[----:B------:R-:W-:Y:S01]  /*00e0*/  UMOV UR7, URZ ;  /* 0x000000ff00077c82 */ /* 0x000fe20008000000 */
[----:B------:R-:W-:Y:S01]  /*00f0*/  UMOV UR9, URZ ;  /* 0x000000ff00097c82 */ /* 0x000fe20008000000 */
[----:B------:R-:W-:Y:S01]  /*0100*/  UMOV UR5, URZ ;  /* 0x000000ff00057c82 */ /* 0x000fe20008000000 */
[----:B0-----:R-:W-:Y:S01]  /*0110*/  TLD.LZ R11, R8, R5, UR6, 1D, 0x7 ;  /* 0x00ff06ff05087f66 */ /* 0x001fe200081e070b */
[----:B-1----:R-:W5:Y:S01]  /*0120*/  TLD.LZ R4, R12, R5, UR8, 1D, 0x7 ;  /* 0x00ff08ff050c7f66 */ /* 0x002f6200081e0704 */
[----:B--2---:R0:W5:Y:S01]  /*0130*/  TLD.LZ R0, R6, R5, UR4, 1D, 0x7 ;  /* 0x00ff04ff05067f66 */ /* 0x00416200081e0700 */
[----:B------:R-:W1:Y:S01]  /*0140*/  LDC.64 R2, c[0x0][0x380] ;  /* 0x0000e000ff027b82 */ /* 0x000e620000000a00 */
[----:B0-----:R-:W0:Y:S01]  /*0150*/  LDCU.64 UR4, c[0x0][0x358] ;  /* 0x00006b00ff0477ac */ /* 0x001e220008000a00 */
[----:B-1----:R-:W-:-:S04]  /*0160*/  IMAD.WIDE.U32 R2, R5, 0x8, R2 ;  /* 0x0000000805027825 */ /* 0x002fc800078e0002 */
[----:B-----5:R-:W-:Y:S01]  /*0170*/  FADD R10, R9, R13 ;  /* 0x0000000d090a7221 */ /* 0x020fe20000000000 */
[----:B------:R-:W-:-:S03]  /*0180*/  FMUL R7, R7, R9 ;  /* 0x0000000907077220 */ /* 0x000fc60000400000 */
[----:B------:R-:W-:Y:S01]  /*0190*/  FMUL R13, R13, R10 ;  /* 0x0000000a0d0d7220 */ /* 0x000fe20000400000 */
[----:B------:R-:W-:Y:S01]  /*01a0*/  FADD R9, R8, R12 ;  /* 0x0000000c08097221 */ /* 0x000fe20000000000 */
[----:B------:R-:W-:Y:S01]  /*01b0*/  FFMA R7, R6, R8, R7 ;  /* 0x0000000806077223 */ /* 0x000fe20000000007 */
[----:B------:R-:W-:Y:S02]  /*01c0*/  FADD R6, R11, R4 ;  /* 0x000000040b067221 */ /* 0x000fe40000000000 */
[----:B------:R-:W-:Y:S01]  /*01d0*/  FFMA R9, R12, R9, R13 ;  /* 0x000000090c097223 */ /* 0x000fe2000000000d */
[----:B------:R-:W-:-:S03]  /*01e0*/  FFMA R7, R0, R11, R7 ;  /* 0x0000000b00077223 */ /* 0x000fc60000000007 */
[----:B------:R-:W-:-:S05]  /*01f0*/  FFMA R6, R4, R6, R9 ;  /* 0x0000000604067223 */ /* 0x000fca0000000009 */
[----:B0-----:R-:W-:Y:S01]  /*0200*/  STG.E.64 desc[UR4][R2.64], R6 ;  /* 0x0000000602007986 */ /* 0x001fe2000c101b04 */
[----:B------:R-:W-:Y:S05]  /*0210*/  EXIT ;  /* 0x000000000000794d */ /* 0x000fea0003800000 */
.L_x_2:
        /* <DEDUP_REMOVED lines=14> */
.L_x_6:


//--------------------- .text._Z38reg_initialiseConjugateGradient_kernelP6float4yj --------------------------
	.section	.text._Z38reg_initialiseConjugateGradient_kernelP6float4yj,"ax",@progbits
	.align	128
        .global         _Z38reg_initialiseConjugateGradient_kernelP6float4yj
        .type           _Z38reg_initialiseConjugateGradient_kernelP6float4yj,@function
        .size           _Z38reg_initialiseConjugateGradient_kernelP6float4yj,(.L_x_7 - _Z38reg_initialiseConjugateGradient_kernelP6float4yj)
        .other          _Z38reg_initialiseConjugateGradient_kernelP6float4yj,@"STO_CUDA_ENTRY STV_DEFAULT"
_Z38reg_initialiseConjugateGradient_kernelP6float4yj:
.text._Z38reg_initialiseConjugateGradient_kernelP6float4yj:
        /* <DEDUP_REMOVED lines=12> */
[----:B------:R-:W-:Y:S02]  /*00c0*/  UMOV UR5, URZ ;  /* 0x000000ff00057c82 */ /* 0x000fe40008000000 */
[----:B0-----:R0:W5:Y:S01]  /*00d0*/  TLD.LZ R0, R6, R5, UR4, 1D, 0x7 ;  /* 0x00ff04ff05067f66 */ /* 0x00116200081e0700 */
[----:B------:R-:W1:Y:S01]  /*00e0*/  LDC.64 R2, c[0x0][0x380] ;  /* 0x0000e000ff027b82 */ /* 0x000e620000000a00 */
[----:B------:R-:W-:Y:S01]  /*00f0*/  HFMA2 R11, -RZ, RZ, 0, 0 ;  /* 0x00000000ff0b7431 */ /* 0x000fe200000001ff */
[----:B0-----:R-:W0:Y:S01]  /*0100*/  LDCU.64 UR4, c[0x0][0x358] ;  /* 0x00006b00ff0477ac */ /* 0x001e220008000a00 */
[----:B-1----:R-:W-:-:S04]  /*0110*/  IMAD.WIDE.U32 R2, R5, 0x10, R2 ;  /* 0x0000001005027825 */ /* 0x002fc800078e0002 */
[----:B-----5:R-:W-:Y:S01]  /*0120*/  FADD R8, -R6, -RZ ;  /* 0x800000ff06087221 */ /* 0x020fe20000000100 */
[----:B------:R-:W-:Y:S01]  /*0130*/  FADD R9, -R7, -RZ ;  /* 0x800000ff07097221 */ /* 0x000fe20000000100 */
[----:B------:R-:W-:-:S05]  /*0140*/  FADD R10, -R0, -RZ ;  /* 0x800000ff000a7221 */ /* 0x000fca0000000100 */
[----:B0-----:R-:W-:Y:S01]  /*0150*/  STG.E.128 desc[UR4][R2.64], R8 ;  /* 0x0000000802007986 */ /* 0x001fe2000c101d04 */
[----:B------:R-:W-:Y:S05]  /*0160*/  EXIT ;  /* 0x000000000000794d */ /* 0x000fea0003800000 */
.L_x_3:
        /* <DEDUP_REMOVED lines=9> */
.L_x_7:


//--------------------- .nv.shared.reserved.0     --------------------------
	.section	.nv.shared.reserved.0,"aw",@nobits
	.weak		__nv_reservedSMEM_offset_0_alias
	.size		__nv_reservedSMEM_offset_0_alias, 0, 64
	.other		__nv_reservedSMEM_offset_0_alias,@"STO_CUDA_RESERVED_SHARED STV_DEFAULT"
__nv_reservedSMEM_offset_0_alias:
	.zero		0
	.zero		64


//--------------------- .nv.constant0._Z37reg_updateControlPointPosition_kernelP6float4yyjfbbb --------------------------
	.section	.nv.constant0._Z37reg_updateControlPointPosition_kernelP6float4yyjfbbb,"a",@progbits
	.sectionflags	@""
	.align	4
.nv.constant0._Z37reg_updateControlPointPosition_kernelP6float4yyjfbbb:
	.zero		931


//--------------------- .nv.constant0._Z32reg_getConjugateGradient2_kernelP6float4S0_S0_jf --------------------------
	.section	.nv.constant0._Z32reg_getConjugateGradient2_kernelP6float4S0_S0_jf,"a",@progbits
	.sectionflags	@""
	.align	4
.nv.constant0._Z32reg_getConjugateGradient2_kernelP6float4S0_S0_jf:
	.zero		928


//--------------------- .nv.constant0._Z32reg_getConjugateGradient1_kernelP6float2yyyj --------------------------
	.section	.nv.constant0._Z32reg_getConjugateGradient1_kernelP6float2yyyj,"a",@progbits
	.sectionflags	@""
	.align	4
.nv.constant0._Z32reg_getConjugateGradient1_kernelP6float2yyyj:
	.zero		932


//--------------------- .nv.constant0._Z38reg_initialiseConjugateGradient_kernelP6float4yj --------------------------
	.section	.nv.constant0._Z38reg_initialiseConjugateGradient_kernelP6float4yj,"a",@progbits
	.sectionflags	@""
	.align	4
.nv.constant0._Z38reg_initialiseConjugateGradient_kernelP6float4yj:
	.zero		916


//--------------------- SYMBOLS --------------------------

	.type		.nv.reservedSmem.offset0,@object
	.size		.nv.reservedSmem.offset0,0x4
